//
// Generated by NVIDIA NVVM Compiler
//
// Compiler Build ID: CL-36424714
// Cuda compilation tools, release 13.0, V13.0.88
// Based on NVVM 20.0.0
//

.version 9.0
.target sm_100
.address_size 64

	// .globl	_Z13convolution2DPhS_ii
.const .align 4 .b8 d_mask[36];

.visible .entry _Z13convolution2DPhS_ii(
	.param .u64 .ptr .align 1 _Z13convolution2DPhS_ii_param_0,
	.param .u64 .ptr .align 1 _Z13convolution2DPhS_ii_param_1,
	.param .u32 _Z13convolution2DPhS_ii_param_2,
	.param .u32 _Z13convolution2DPhS_ii_param_3
)
{
	.reg .pred 	%p<34>;
	.reg .b16 	%rs<10>;
	.reg .b32 	%r<22>;
	.reg .b32 	%f<49>;
	.reg .b64 	%rd<23>;

	ld.param.u64 	%rd7, [_Z13convolution2DPhS_ii_param_0];
	ld.param.u64 	%rd6, [_Z13convolution2DPhS_ii_param_1];
	ld.param.u32 	%r7, [_Z13convolution2DPhS_ii_param_2];
	ld.param.u32 	%r8, [_Z13convolution2DPhS_ii_param_3];
	cvta.to.global.u64 	%rd1, %rd7;
	mov.u32 	%r9, %ctaid.x;
	mov.u32 	%r10, %ntid.x;
	mov.u32 	%r11, %tid.x;
	mad.lo.s32 	%r1, %r9, %r10, %r11;
	mov.u32 	%r12, %ctaid.y;
	mov.u32 	%r13, %ntid.y;
	mov.u32 	%r14, %tid.y;
	mad.lo.s32 	%r2, %r12, %r13, %r14;
	setp.ge.s32 	%p3, %r2, %r8;
	setp.ge.s32 	%p4, %r1, %r7;
	or.pred  	%p5, %p4, %p3;
	@%p5 bra 	$L__BB0_20;
	setp.eq.s32 	%p6, %r2, 0;
	add.s32 	%r15, %r2, -1;
	mul.lo.s32 	%r3, %r15, %r7;
	setp.lt.s32 	%p7, %r1, 1;
	cvt.s64.s32 	%rd8, %r3;
	cvt.s64.s32 	%rd2, %r1;
	add.s64 	%rd9, %rd2, %rd8;
	add.s64 	%rd3, %rd1, %rd9;
	mov.f32 	%f41, 0f00000000;
	or.pred  	%p8, %p6, %p7;
	@%p8 bra 	$L__BB0_3;
	ld.global.u8 	%rs1, [%rd3+-1];
	cvt.rn.f32.u16 	%f20, %rs1;
	ld.const.f32 	%f21, [d_mask];
	fma.rn.f32 	%f41, %f21, %f20, 0f00000000;
$L__BB0_3:
	setp.eq.s32 	%p9, %r2, 0;
	setp.lt.s32 	%p10, %r1, 0;
	or.pred  	%p11, %p9, %p10;
	@%p11 bra 	$L__BB0_5;
	add.s32 	%r16, %r1, %r3;
	cvt.s64.s32 	%rd10, %r16;
	add.s64 	%rd11, %rd1, %rd10;
	ld.global.u8 	%rs2, [%rd11];
	cvt.rn.f32.u16 	%f22, %rs2;
	ld.const.f32 	%f23, [d_mask+4];
	fma.rn.f32 	%f41, %f23, %f22, %f41;
$L__BB0_5:
	setp.eq.s32 	%p12, %r2, 0;
	add.s32 	%r17, %r1, 1;
	setp.gt.s32 	%p13, %r1, -2;
	setp.lt.s32 	%p14, %r17, %r7;
	and.pred  	%p1, %p13, %p14;
	not.pred 	%p16, %p1;
	or.pred  	%p17, %p12, %p16;
	@%p17 bra 	$L__BB0_7;
	ld.global.u8 	%rs3, [%rd3+1];
	cvt.rn.f32.u16 	%f24, %rs3;
	ld.const.f32 	%f25, [d_mask+8];
	fma.rn.f32 	%f41, %f25, %f24, %f41;
$L__BB0_7:
	setp.gt.s32 	%p18, %r1, 0;
	mul.lo.s32 	%r4, %r2, %r7;
	setp.le.s32 	%p19, %r1, %r7;
	and.pred  	%p2, %p18, %p19;
	cvt.s64.s32 	%rd12, %r4;
	add.s64 	%rd13, %rd2, %rd12;
	add.s64 	%rd4, %rd1, %rd13;
	not.pred 	%p20, %p2;
	@%p20 bra 	$L__BB0_9;
	ld.global.u8 	%rs4, [%rd4+-1];
	cvt.rn.f32.u16 	%f26, %rs4;
	ld.const.f32 	%f27, [d_mask+12];
	fma.rn.f32 	%f41, %f27, %f26, %f41;
$L__BB0_9:
	setp.lt.s32 	%p21, %r1, 0;
	@%p21 bra 	$L__BB0_11;
	add.s32 	%r18, %r1, %r4;
	cvt.s64.s32 	%rd14, %r18;
	add.s64 	%rd15, %rd1, %rd14;
	ld.global.u8 	%rs5, [%rd15];
	cvt.rn.f32.u16 	%f28, %rs5;
	ld.const.f32 	%f29, [d_mask+16];
	fma.rn.f32 	%f41, %f29, %f28, %f41;
$L__BB0_11:
	@%p16 bra 	$L__BB0_13;
	ld.global.u8 	%rs6, [%rd4+1];
	cvt.rn.f32.u16 	%f30, %rs6;
	ld.const.f32 	%f31, [d_mask+20];
	fma.rn.f32 	%f41, %f31, %f30, %f41;
$L__BB0_13:
	add.s32 	%r5, %r2, 1;
	setp.ge.u32 	%p23, %r5, %r8;
	add.s32 	%r6, %r4, %r7;
	cvt.s64.s32 	%rd16, %r6;
	add.s64 	%rd17, %rd2, %rd16;
	add.s64 	%rd5, %rd1, %rd17;
	or.pred  	%p25, %p23, %p20;
	@%p25 bra 	$L__BB0_15;
	ld.global.u8 	%rs7, [%rd5+-1];
	cvt.rn.f32.u16 	%f32, %rs7;
	ld.const.f32 	%f33, [d_mask+24];
	fma.rn.f32 	%f41, %f33, %f32, %f41;
$L__BB0_15:
	setp.ge.u32 	%p26, %r5, %r8;
	setp.lt.s32 	%p27, %r1, 0;
	or.pred  	%p28, %p26, %p27;
	@%p28 bra 	$L__BB0_17;
	add.s32 	%r19, %r1, %r6;
	cvt.s64.s32 	%rd18, %r19;
	add.s64 	%rd19, %rd1, %rd18;
	ld.global.u8 	%rs8, [%rd19];
	cvt.rn.f32.u16 	%f34, %rs8;
	ld.const.f32 	%f35, [d_mask+28];
	fma.rn.f32 	%f41, %f35, %f34, %f41;
$L__BB0_17:
	setp.ge.u32 	%p29, %r5, %r8;
	or.pred  	%p31, %p29, %p16;
	@%p31 bra 	$L__BB0_19;
	ld.global.u8 	%rs9, [%rd5+1];
	cvt.rn.f32.u16 	%f36, %rs9;
	ld.const.f32 	%f37, [d_mask+32];
	fma.rn.f32 	%f41, %f37, %f36, %f41;
$L__BB0_19:
	setp.lt.f32 	%p32, %f41, 0f00000000;
	selp.f32 	%f38, 0f00000000, %f41, %p32;
	setp.gt.f32 	%p33, %f38, 0f437F0000;
	selp.f32 	%f39, 0f437F0000, %f38, %p33;
	cvt.rzi.u32.f32 	%r20, %f39;
	add.s32 	%r21, %r4, %r1;
	cvt.s64.s32 	%rd20, %r21;
	cvta.to.global.u64 	%rd21, %rd6;
	add.s64 	%rd22, %rd21, %rd20;
	st.global.u8 	[%rd22], %r20;
$L__BB0_20:
	ret;

}


// ===== COMPILED SASS (sm_100) =====

	.target	sm_100

	.elftype	@"ET_EXEC"


//--------------------- .note.nv.tkinfo           --------------------------
	.section	.note.nv.tkinfo,"",@"SHT_NOTE"
	.sectionflags	@"SHF_NOTE_NV_TKINFO"
	.tkinfo
        /*0018*/ 	.word	0x00000002
        /*0030*/ 	.string	""
        /*0030*/ 	.string	"ptxas"
        /*0030*/ 	.string	"Cuda compilation tools, release 13.0, V13.0.88"
        /*0030*/ 	.string	"Build cuda_13.0.r13.0/compiler.36424714_0"
        /*0030*/ 	.string	"-arch sm_100 -m 64 "



//--------------------- .note.nv.cuinfo           --------------------------
	.section	.note.nv.cuinfo,"",@"SHT_NOTE"
	.sectionflags	@"SHF_NOTE_NV_CUINFO"
        /*0018*/ 	.short	0x0002
        /*001a*/ 	.short	0x0064
        /*001c*/ 	.short	0x0082
	.zero		2


//--------------------- .nv.info                  --------------------------
	.section	.nv.info,"",@"SHT_CUDA_INFO"
	.align	4


	//----- nvinfo : EIATTR_REGCOUNT
	.align		4
        /*0000*/ 	.byte	0x04, 0x2f
        /*0002*/ 	.short	(.L_2 - .L_1)
	.align		4
.L_1:
        /*0004*/ 	.word	index@(_Z13convolution2DPhS_ii)
        /*0008*/ 	.word	0x00000017


	//----- nvinfo : EIATTR_FRAME_SIZE
	.align		4
.L_2:
        /*000c*/ 	.byte	0x04, 0x11
        /*000e*/ 	.short	(.L_4 - .L_3)
	.align		4
.L_3:
        /*0010*/ 	.word	index@(_Z13convolution2DPhS_ii)
        /*0014*/ 	.word	0x00000000


	//----- nvinfo : EIATTR_MIN_STACK_SIZE
	.align		4
.L_4:
        /*0018*/ 	.byte	0x04, 0x12
        /*001a*/ 	.short	(.L_6 - .L_5)
	.align		4
.L_5:
        /*001c*/ 	.word	index@(_Z13convolution2DPhS_ii)
        /*0020*/ 	.word	0x00000000
.L_6:


//--------------------- .nv.compat                --------------------------
	.section	.nv.compat,"",@"SHT_CUDA_COMPAT_INFO"
	.align	4
        /*0000*/ 	.byte	0x02, 0x09, 0x00, 0x00, 0x02, 0x02, 0x01, 0x00, 0x02, 0x05, 0x05, 0x00, 0x03, 0x07, 0x01, 0x01
        /*0010*/ 	.byte	0x02, 0x03, 0x00, 0x00, 0x02, 0x06, 0x01, 0x00, 0x04, 0x0b, 0x08, 0x00, 0x09, 0x00, 0x00, 0x00
        /*0020*/ 	.byte	0x00, 0x00, 0x00, 0x00


//--------------------- .nv.info._Z13convolution2DPhS_ii --------------------------
	.section	.nv.info._Z13convolution2DPhS_ii,"",@"SHT_CUDA_INFO"
	.sectionflags	@""
	.align	4


	//----- nvinfo : EIATTR_CUDA_API_VERSION
	.align		4
        /*0000*/ 	.byte	0x04, 0x37
        /*0002*/ 	.short	(.L_8 - .L_7)
.L_7:
        /*0004*/ 	.word	0x00000082


	//----- nvinfo : EIATTR_KPARAM_INFO
	.align		4
.L_8:
        /*0008*/ 	.byte	0x04, 0x17
        /*000a*/ 	.short	(.L_10 - .L_9)
.L_9:
        /*000c*/ 	.word	0x00000000
        /*0010*/ 	.short	0x0003
        /*0012*/ 	.short	0x0014
        /*0014*/ 	.byte	0x00, 0xf0, 0x11, 0x00


	//----- nvinfo : EIATTR_KPARAM_INFO
	.align		4
.L_10:
        /*0018*/ 	.byte	0x04, 0x17
        /*001a*/ 	.short	(.L_12 - .L_11)
.L_11:
        /*001c*/ 	.word	0x00000000
        /*0020*/ 	.short	0x0002
        /*0022*/ 	.short	0x0010
        /*0024*/ 	.byte	0x00, 0xf0, 0x11, 0x00


	//----- nvinfo : EIATTR_KPARAM_INFO
	.align		4
.L_12:
        /*0028*/ 	.byte	0x04, 0x17
        /*002a*/ 	.short	(.L_14 - .L_13)
.L_13:
        /*002c*/ 	.word	0x00000000
        /*0030*/ 	.short	0x0001
        /*0032*/ 	.short	0x0008
        /*0034*/ 	.byte	0x00, 0xf5, 0x21, 0x00


	//----- nvinfo : EIATTR_KPARAM_INFO
	.align		4
.L_14:
        /*0038*/ 	.byte	0x04, 0x17
        /*003a*/ 	.short	(.L_16 - .L_15)
.L_15:
        /*003c*/ 	.word	0x00000000
        /*0040*/ 	.short	0x0000
        /*0042*/ 	.short	0x0000
        /*0044*/ 	.byte	0x00, 0xf5, 0x21, 0x00


	//----- nvinfo : EIATTR_SPARSE_MMA_MASK
	.align		4
.L_16:
        /*0048*/ 	.byte	0x03, 0x50
        /*004a*/ 	.short	0x0000


	//----- nvinfo : EIATTR_MAXREG_COUNT
	.align		4
        /*004c*/ 	.byte	0x03, 0x1b
        /*004e*/ 	.short	0x00ff


	//----- nvinfo : EIATTR_MERCURY_ISA_VERSION
	.align		4
        /*0050*/ 	.byte	0x03, 0x5f
        /*0052*/ 	.short	0x0101


	//----- nvinfo : EIATTR_VRC_CTA_INIT_COUNT
	.align		4
        /*0054*/ 	.byte	0x02, 0x4a
	.zero		1
	.zero		1


	//----- nvinfo : EIATTR_EXIT_INSTR_OFFSETS
	.align		4
        /*0058*/ 	.byte	0x04, 0x1c
        /*005a*/ 	.short	(.L_18 - .L_17)


	//   ....[0]....
.L_17:
        /*005c*/ 	.word	0x000000c0


	//   ....[1]....
        /*0060*/ 	.word	0x00000610


	//----- nvinfo : EIATTR_CBANK_PARAM_SIZE
	.align		4
.L_18:
        /*0064*/ 	.byte	0x03, 0x19
        /*0066*/ 	.short	0x0018


	//----- nvinfo : EIATTR_PARAM_CBANK
	.align		4
        /*0068*/ 	.byte	0x04, 0x0a
        /*006a*/ 	.short	(.L_20 - .L_19)
	.align		4
.L_19:
        /*006c*/ 	.word	index@(.nv.constant0._Z13convolution2DPhS_ii)
        /*0070*/ 	.short	0x0380
        /*0072*/ 	.short	0x0018


	//----- nvinfo : EIATTR_SW_WAR
	.align		4
.L_20:
        /*0074*/ 	.byte	0x04, 0x36
        /*0076*/ 	.short	(.L_22 - .L_21)
.L_21:
        /*0078*/ 	.word	0x00000008
.L_22:


//--------------------- .nv.callgraph             --------------------------
	.section	.nv.callgraph,"",@"SHT_CUDA_CALLGRAPH"
	.align	4
	.sectionentsize	8
	.align		4
        /*0000*/ 	.word	0x00000000
	.align		4
        /*0004*/ 	.word	0xffffffff
	.align		4
        /*0008*/ 	.word	0x00000000
	.align		4
        /*000c*/ 	.word	0xfffffffe
	.align		4
        /*0010*/ 	.word	0x00000000
	.align		4
        /*0014*/ 	.word	0xfffffffd
	.align		4
        /*0018*/ 	.word	0x00000000
	.align		4
        /*001c*/ 	.word	0xfffffffc


//--------------------- .nv.constant3             --------------------------
	.section	.nv.constant3,"a",@progbits
	.align	4
.nv.constant3:
	.type		d_mask,@object
	.size		d_mask,(.L_0 - d_mask)
d_mask:
	.zero		36
.L_0:


//--------------------- .text._Z13convolution2DPhS_ii --------------------------
	.section	.text._Z13convolution2DPhS_ii,"ax",@progbits
	.align	128
        .global         _Z13convolution2DPhS_ii
        .type           _Z13convolution2DPhS_ii,@function
        .size           _Z13convolution2DPhS_ii,(.L_x_1 - _Z13convolution2DPhS_ii)
        .other          _Z13convolution2DPhS_ii,@"STO_CUDA_ENTRY STV_DEFAULT"
_Z13convolution2DPhS_ii:
.text._Z13convolution2DPhS_ii:
[----:B------:R-:W-:Y:S01]  /*0000*/  LDC R1, c[0x0][0x37c] ;  /* 0x0000df00ff017b82 */ /* 0x000fe20000000800 */
[----:B------:R-:W0:Y:S07]  /*0010*/  S2R R5, SR_TID.Y ;  /* 0x0000000000057919 */ /* 0x000e2e0000002200 */
[----:B------:R-:W1:Y:S01]  /*0020*/  LDC R10, c[0x0][0x360] ;  /* 0x0000d800ff0a7b82 */ /* 0x000e620000000800 */
[----:B------:R-:W2:Y:S01]  /*0030*/  LDCU.64 UR6, c[0x0][0x390] ;  /* 0x00007200ff0677ac */ /* 0x000ea20008000a00 */
[----:B------:R-:W1:Y:S06]  /*0040*/  S2R R3, SR_TID.X ;  /* 0x0000000000037919 */ /* 0x000e6c0000002100 */
[----:B------:R-:W0:Y:S08]  /*0050*/  S2UR UR5, SR_CTAID.Y ;  /* 0x00000000000579c3 */ /* 0x000e300000002600 */
[----:B------:R-:W0:Y:S08]  /*0060*/  LDC R0, c[0x0][0x364] ;  /* 0x0000d900ff007b82 */ /* 0x000e300000000800 */
[----:B------:R-:W1:Y:S01]  /*0070*/  S2UR UR4, SR_CTAID.X ;  /* 0x00000000000479c3 */ /* 0x000e620000002500 */
[----:B0-----:R-:W-:-:S05]  /*0080*/  IMAD R0, R0, UR5, R5 ;  /* 0x0000000500007c24 */ /* 0x001fca000f8e0205 */
[----:B--2---:R-:W-:Y:S01]  /*0090*/  ISETP.GE.AND P0, PT, R0, UR7, PT ;  /* 0x0000000700007c0c */ /* 0x004fe2000bf06270 */
[----:B-1----:R-:W-:-:S05]  /*00a0*/  IMAD R10, R10, UR4, R3 ;  /* 0x000000040a0a7c24 */ /* 0x002fca000f8e0203 */
[----:B------:R-:W-:-:S13]  /*00b0*/  ISETP.GE.OR P0, PT, R10, UR6, P0 ;  /* 0x000000060a007c0c */ /* 0x000fda0008706670 */
[----:B------:R-:W-:Y:S05]  /*00c0*/  @P0 EXIT ;  /* 0x000000000000094d */ /* 0x000fea0003800000 */
[----:B------:R-:W0:Y:S01]  /*00d0*/  LDCU.64 UR8, c[0x0][0x380] ;  /* 0x00007000ff0877ac */ /* 0x000e220008000a00 */
[----:B------:R-:W-:Y:S01]  /*00e0*/  ISETP.GE.AND P4, PT, R10, RZ, PT ;  /* 0x000000ff0a00720c */ /* 0x000fe20003f86270 */
[----:B------:R-:W-:Y:S01]  /*00f0*/  VIADD R2, R0, 0xffffffff ;  /* 0xffffffff00027836 */ /* 0x000fe20000000000 */
[----:B------:R-:W-:Y:S01]  /*0100*/  ISETP.GE.AND P0, PT, R10, 0x1, PT ;  /* 0x000000010a00780c */ /* 0x000fe20003f06270 */
[----:B------:R-:W1:Y:S01]  /*0110*/  LDCU.64 UR4, c[0x0][0x358] ;  /* 0x00006b00ff0477ac */ /* 0x000e620008000a00 */
[----:B------:R-:W-:Y:S01]  /*0120*/  ISETP.EQ.OR P3, PT, R0, RZ, !P4 ;  /* 0x000000ff0000720c */ /* 0x000fe20006762670 */
[----:B------:R-:W-:Y:S01]  /*0130*/  IMAD R3, R2, UR6, RZ ;  /* 0x0000000602037c24 */ /* 0x000fe2000f8e02ff */
[C---:B------:R-:W-:Y:S02]  /*0140*/  ISETP.EQ.OR P0, PT, R0.reuse, RZ, !P0 ;  /* 0x000000ff0000720c */ /* 0x040fe40004702670 */
[----:B------:R-:W-:Y:S02]  /*0150*/  SHF.R.S32.HI R8, RZ, 0x1f, R10 ;  /* 0x0000001fff087819 */ /* 0x000fe4000001140a */
[----:B------:R-:W-:Y:S01]  /*0160*/  SHF.R.S32.HI R5, RZ, 0x1f, R3 ;  /* 0x0000001fff057819 */ /* 0x000fe20000011403 */
[----:B------:R-:W-:-:S02]  /*0170*/  IMAD R13, R0, UR6, RZ ;  /* 0x00000006000d7c24 */ /* 0x000fc4000f8e02ff */
[----:B------:R-:W-:Y:S01]  /*0180*/  VIADD R16, R0, 0x1 ;  /* 0x0000000100107836 */ /* 0x000fe20000000000 */
[----:B------:R-:W2:Y:S01]  /*0190*/  @P4 LDC R19, c[0x3][0x10] ;  /* 0x00c00400ff134b82 */ /* 0x000ea20000000800 */
[C-C-:B0-----:R-:W-:Y:S02]  /*01a0*/  IADD3 R2, P1, P2, R10.reuse, UR8, R3.reuse ;  /* 0x000000080a027c10 */ /* 0x141fe4000fa3e003 */
[----:B------:R-:W-:Y:S02]  /*01b0*/  @!P3 IMAD.IADD R4, R10, 0x1, R3 ;  /* 0x000000010a04b824 */ /* 0x000fe400078e0203 */
[----:B------:R-:W-:-:S03]  /*01c0*/  IADD3.X R3, PT, PT, R8, UR9, R5, P1, P2 ;  /* 0x0000000908037c10 */ /* 0x000fc60008fe4405 */
[----:B------:R-:W0:Y:S01]  /*01d0*/  @!P0 LDC R17, c[0x3][RZ] ;  /* 0x00c00000ff118b82 */ /* 0x000e220000000800 */
[C---:B------:R-:W-:Y:S01]  /*01e0*/  @!P3 IADD3 R6, P1, PT, R4.reuse, UR8, RZ ;  /* 0x000000080406bc10 */ /* 0x040fe2000ff3e0ff */
[----:B-1----:R-:W3:Y:S03]  /*01f0*/  @!P0 LDG.E.U8 R9, desc[UR4][R2.64+-0x1] ;  /* 0xffffff0402098981 */ /* 0x002ee6000c1e1100 */
[----:B------:R-:W-:-:S03]  /*0200*/  @!P3 LEA.HI.X.SX32 R7, R4, UR9, 0x1, P1 ;  /* 0x000000090407bc11 */ /* 0x000fc600088f0eff */
[----:B------:R-:W1:Y:S02]  /*0210*/  @!P3 LDC R14, c[0x3][0x4] ;  /* 0x00c00100ff0ebb82 */ /* 0x000e640000000800 */
[----:B------:R4:W5:Y:S01]  /*0220*/  @!P3 LDG.E.U8 R11, desc[UR4][R6.64] ;  /* 0x00000004060bb981 */ /* 0x000962000c1e1100 */
[----:B------:R-:W-:Y:S01]  /*0230*/  VIADD R4, R10, 0x1 ;  /* 0x000000010a047836 */ /* 0x000fe20000000000 */
[----:B------:R-:W-:Y:S01]  /*0240*/  SHF.R.S32.HI R5, RZ, 0x1f, R13 ;  /* 0x0000001fff057819 */ /* 0x000fe2000001140d */
[----:B------:R-:W-:-:S03]  /*0250*/  VIADD R15, R13, UR6 ;  /* 0x000000060d0f7c36 */ /* 0x000fc60008000000 */
[----:B------:R-:W-:Y:S02]  /*0260*/  ISETP.GE.AND P1, PT, R4, UR6, PT ;  /* 0x0000000604007c0c */ /* 0x000fe4000bf26270 */
[C---:B------:R-:W-:Y:S02]  /*0270*/  IADD3 R4, P2, P5, R10.reuse, UR8, R13 ;  /* 0x000000080a047c10 */ /* 0x040fe4000fd5e00d */
[----:B------:R-:W-:Y:S02]  /*0280*/  ISETP.GT.AND P1, PT, R10, -0x2, !P1 ;  /* 0xfffffffe0a00780c */ /* 0x000fe40004f24270 */
[----:B------:R-:W-:Y:S02]  /*0290*/  IADD3.X R5, PT, PT, R8, UR9, R5, P2, P5 ;  /* 0x0000000908057c10 */ /* 0x000fe400097ea405 */
[--C-:B----4-:R-:W-:Y:S02]  /*02a0*/  SHF.R.S32.HI R7, RZ, 0x1f, R15.reuse ;  /* 0x0000001fff077819 */ /* 0x110fe4000001140f */
[----:B------:R-:W-:-:S02]  /*02b0*/  IADD3 R6, P2, P6, R10, UR8, R15 ;  /* 0x000000080a067c10 */ /* 0x000fc4000fe5e00f */
[----:B------:R-:W-:Y:S02]  /*02c0*/  ISETP.EQ.OR P5, PT, R0, RZ, !P1 ;  /* 0x000000ff0000720c */ /* 0x000fe40004fa2670 */
[----:B------:R-:W-:Y:S02]  /*02d0*/  IADD3.X R7, PT, PT, R8, UR9, R7, P2, P6 ;  /* 0x0000000908077c10 */ /* 0x000fe400097ec407 */
[----:B------:R-:W-:Y:S01]  /*02e0*/  ISETP.GT.AND P2, PT, R10, UR6, PT ;  /* 0x000000060a007c0c */ /* 0x000fe2000bf44270 */
[----:B------:R-:W4:Y:S01]  /*02f0*/  @P1 LDC R20, c[0x3][0x14] ;  /* 0x00c00500ff141b82 */ /* 0x000f220000000800 */
[----:B------:R-:W-:Y:S02]  /*0300*/  ISETP.GE.U32.OR P6, PT, R16, UR7, !P4 ;  /* 0x0000000710007c0c */ /* 0x000fe4000e7c6470 */
[----:B------:R-:W-:Y:S01]  /*0310*/  ISETP.GT.AND P2, PT, R10, RZ, !P2 ;  /* 0x000000ff0a00720c */ /* 0x000fe20005744270 */
[----:B------:R-:W-:-:S04]  /*0320*/  IMAD.MOV.U32 R8, RZ, RZ, RZ ;  /* 0x000000ffff087224 */ /* 0x000fc800078e00ff */
[----:B------:R-:W2:Y:S06]  /*0330*/  @!P5 LDG.E.U8 R2, desc[UR4][R2.64+0x1] ;  /* 0x000001040202d981 */ /* 0x000eac000c1e1100 */
[C---:B------:R-:W-:Y:S02]  /*0340*/  @!P6 IMAD.IADD R15, R10.reuse, 0x1, R15 ;  /* 0x000000010a0fe824 */ /* 0x040fe400078e020f */
[----:B------:R-:W4:Y:S01]  /*0350*/  @P2 LDC R18, c[0x3][0xc] ;  /* 0x00c00300ff122b82 */ /* 0x000f220000000800 */
[----:B---3--:R-:W-:Y:S01]  /*0360*/  @!P0 I2FP.F32.U32 R0, R9 ;  /* 0x0000000900008245 */ /* 0x008fe20000201000 */
[----:B------:R-:W-:-:S04]  /*0370*/  IMAD.IADD R9, R10, 0x1, R13 ;  /* 0x000000010a097824 */ /* 0x000fc800078e020d */
[----:B0-----:R-:W-:Y:S01]  /*0380*/  @!P0 FFMA R8, R0, R17, RZ ;  /* 0x0000001100088223 */ /* 0x001fe200000000ff */
[----:B-----5:R-:W-:Y:S01]  /*0390*/  @!P3 I2FP.F32.U32 R11, R11 ;  /* 0x0000000b000bb245 */ /* 0x020fe20000201000 */
[----:B------:R-:W3:Y:S01]  /*03a0*/  @P2 LDG.E.U8 R0, desc[UR4][R4.64+-0x1] ;  /* 0xffffff0404002981 */ /* 0x000ee2000c1e1100 */
[----:B------:R-:W-:Y:S01]  /*03b0*/  @P4 IADD3 R12, P0, PT, R9, UR8, RZ ;  /* 0x00000008090c4c10 */ /* 0x000fe2000ff1e0ff */
[----:B------:R-:W0:Y:S02]  /*03c0*/  @!P5 LDC R17, c[0x3][0x8] ;  /* 0x00c00200ff11db82 */ /* 0x000e240000000800 */
[----:B-1----:R-:W-:Y:S01]  /*03d0*/  @!P3 FFMA R8, R11, R14, R8 ;  /* 0x0000000e0b08b223 */ /* 0x002fe20000000008 */
[----:B------:R-:W-:Y:S01]  /*03e0*/  ISETP.GE.U32.OR P3, PT, R16, UR7, !P2 ;  /* 0x0000000710007c0c */ /* 0x000fe2000d766470 */
[----:B------:R-:W5:Y:S01]  /*03f0*/  @P1 LDG.E.U8 R14, desc[UR4][R4.64+0x1] ;  /* 0x00000104040e1981 */ /* 0x000f62000c1e1100 */
[----:B------:R-:W-:Y:S02]  /*0400*/  @P4 LEA.HI.X.SX32 R13, R9, UR9, 0x1, P0 ;  /* 0x00000009090d4c11 */ /* 0x000fe400080f0eff */
[----:B------:R-:W-:-:S03]  /*0410*/  @!P6 IADD3 R10, P0, PT, R15, UR8, RZ ;  /* 0x000000080f0aec10 */ /* 0x000fc6000ff1e0ff */
[----:B------:R1:W5:Y:S01]  /*0420*/  @P4 LDG.E.U8 R12, desc[UR4][R12.64] ;  /* 0x000000040c0c4981 */ /* 0x000362000c1e1100 */
[----:B------:R-:W-:Y:S01]  /*0430*/  @!P6 LEA.HI.X.SX32 R11, R15, UR9, 0x1, P0 ;  /* 0x000000090f0bec11 */ /* 0x000fe200080f0eff */
[----:B------:R-:W5:Y:S01]  /*0440*/  LDCU.64 UR8, c[0x0][0x388] ;  /* 0x00007100ff0877ac */ /* 0x000f620008000a00 */
[----:B------:R-:W-:-:S03]  /*0450*/  ISETP.GE.U32.OR P0, PT, R16, UR7, !P1 ;  /* 0x0000000710007c0c */ /* 0x000fc6000cf06470 */
[----:B------:R-:W5:Y:S04]  /*0460*/  @!P3 LDG.E.U8 R15, desc[UR4][R6.64+-0x1] ;  /* 0xffffff04060fb981 */ /* 0x000f68000c1e1100 */
[----:B------:R-:W5:Y:S01]  /*0470*/  @!P6 LDG.E.U8 R10, desc[UR4][R10.64] ;  /* 0x000000040a0ae981 */ /* 0x000f62000c1e1100 */
[----:B-1----:R-:W1:Y:S05]  /*0480*/  @!P3 LDC R13, c[0x3][0x18] ;  /* 0x00c00600ff0dbb82 */ /* 0x002e6a0000000800 */
[----:B------:R-:W5:Y:S01]  /*0490*/  @!P0 LDG.E.U8 R16, desc[UR4][R6.64+0x1] ;  /* 0x0000010406108981 */ /* 0x000f62000c1e1100 */
[----:B--2---:R-:W-:-:S02]  /*04a0*/  @!P5 I2FP.F32.U32 R3, R2 ;  /* 0x000000020003d245 */ /* 0x004fc40000201000 */
[----:B------:R-:W2:Y:S03]  /*04b0*/  @!P6 LDC R2, c[0x3][0x1c] ;  /* 0x00c00700ff02eb82 */ /* 0x000ea60000000800 */
[----:B0-----:R-:W-:Y:S01]  /*04c0*/  @!P5 FFMA R8, R3, R17, R8 ;  /* 0x000000110308d223 */ /* 0x001fe20000000008 */
[----:B---3--:R-:W-:-:S04]  /*04d0*/  @P2 I2FP.F32.U32 R3, R0 ;  /* 0x0000000000032245 */ /* 0x008fc80000201000 */
[----:B------:R-:W0:Y:S01]  /*04e0*/  @!P0 LDC R0, c[0x3][0x20] ;  /* 0x00c00800ff008b82 */ /* 0x000e220000000800 */
[----:B----4-:R-:W-:Y:S01]  /*04f0*/  @P2 FFMA R8, R3, R18, R8 ;  /* 0x0000001203082223 */ /* 0x010fe20000000008 */
[----:B-----5:R-:W-:Y:S02]  /*0500*/  @P1 I2FP.F32.U32 R3, R14 ;  /* 0x0000000e00031245 */ /* 0x020fe40000201000 */
[----:B------:R-:W-:-:S05]  /*0510*/  @P4 I2FP.F32.U32 R5, R12 ;  /* 0x0000000c00054245 */ /* 0x000fca0000201000 */
[----:B------:R-:W-:Y:S01]  /*0520*/  @P4 FFMA R8, R5, R19, R8 ;  /* 0x0000001305084223 */ /* 0x000fe20000000008 */
[----:B------:R-:W-:-:S03]  /*0530*/  @!P3 I2FP.F32.U32 R15, R15 ;  /* 0x0000000f000fb245 */ /* 0x000fc60000201000 */
[----:B------:R-:W-:Y:S01]  /*0540*/  @P1 FFMA R8, R3, R20, R8 ;  /* 0x0000001403081223 */ /* 0x000fe20000000008 */
[----:B------:R-:W-:-:S03]  /*0550*/  @!P6 I2FP.F32.U32 R3, R10 ;  /* 0x0000000a0003e245 */ /* 0x000fc60000201000 */
[----:B-1----:R-:W-:Y:S01]  /*0560*/  @!P3 FFMA R8, R15, R13, R8 ;  /* 0x0000000d0f08b223 */ /* 0x002fe20000000008 */
[----:B------:R-:W-:-:S03]  /*0570*/  @!P0 I2FP.F32.U32 R5, R16 ;  /* 0x0000001000058245 */ /* 0x000fc60000201000 */
[----:B--2---:R-:W-:-:S04]  /*0580*/  @!P6 FFMA R8, R3, R2, R8 ;  /* 0x000000020308e223 */ /* 0x004fc80000000008 */
[----:B0-----:R-:W-:-:S05]  /*0590*/  @!P0 FFMA R8, R5, R0, R8 ;  /* 0x0000000005088223 */ /* 0x001fca0000000008 */
[----:B------:R-:W-:-:S04]  /*05a0*/  FSETP.GEU.AND P0, PT, R8, RZ, PT ;  /* 0x000000ff0800720b */ /* 0x000fc80003f0e000 */
[----:B------:R-:W-:-:S04]  /*05b0*/  FSEL R8, R8, RZ, P0 ;  /* 0x000000ff08087208 */ /* 0x000fc80000000000 */
[----:B------:R-:W-:-:S04]  /*05c0*/  FMNMX.NAN R8, R8, 255, PT ;  /* 0x437f000008087809 */ /* 0x000fc80003820000 */
[----:B------:R-:W0:Y:S01]  /*05d0*/  F2I.U32.TRUNC.NTZ R5, R8 ;  /* 0x0000000800057305 */ /* 0x000e22000020f000 */
[----:B------:R-:W-:-:S04]  /*05e0*/  IADD3 R2, P0, PT, R9, UR8, RZ ;  /* 0x0000000809027c10 */ /* 0x000fc8000ff1e0ff */
[----:B------:R-:W-:-:S05]  /*05f0*/  LEA.HI.X.SX32 R3, R9, UR9, 0x1, P0 ;  /* 0x0000000909037c11 */ /* 0x000fca00080f0eff */
[----:B0-----:R-:W-:Y:S01]  /*0600*/  STG.E.U8 desc[UR4][R2.64], R5 ;  /* 0x0000000502007986 */ /* 0x001fe2000c101104 */
[----:B------:R-:W-:Y:S05]  /*0610*/  EXIT ;  /* 0x000000000000794d */ /* 0x000fea0003800000 */
.L_x_0:
[----:B------:R-:W-:-:S00]  /*0620*/  BRA `(.L_x_0) ;  /* 0xfffffffc00fc7947 */ /* 0x000fc0000383ffff */
[----:B------:R-:W-:-:S00]  /*0630*/  NOP ;  /* 0x0000000000007918 */ /* 0x000fc00000000000 */
        /* <DEDUP_REMOVED lines=12> */
.L_x_1:


//--------------------- .nv.shared.reserved.0     --------------------------
	.section	.nv.shared.reserved.0,"aw",@nobits
	.weak		__nv_reservedSMEM_offset_0_alias
	.size		__nv_reservedSMEM_offset_0_alias, 0, 64
	.other		__nv_reservedSMEM_offset_0_alias,@"STO_CUDA_RESERVED_SHARED STV_DEFAULT"
__nv_reservedSMEM_offset_0_alias:
	.zero		0
	.zero		64


//--------------------- .nv.constant0._Z13convolution2DPhS_ii --------------------------
	.section	.nv.constant0._Z13convolution2DPhS_ii,"a",@progbits
	.sectionflags	@""
	.align	4
.nv.constant0._Z13convolution2DPhS_ii:
	.zero		920


//--------------------- SYMBOLS --------------------------

	.type		.nv.reservedSmem.offset0,@object
	.size		.nv.reservedSmem.offset0,0x4
